//
// Generated by NVIDIA NVVM Compiler
//
// Compiler Build ID: CL-36424714
// Cuda compilation tools, release 13.0, V13.0.88
// Based on NVVM 20.0.0
//

.version 9.0
.target sm_100
.address_size 64

	// .globl	_Z6kernel12IntPtrStruct
.extern .func  (.param .b32 func_retval0) vprintf
(
	.param .b64 vprintf_param_0,
	.param .b64 vprintf_param_1
)
;
.global .align 1 .b8 $str[31] = {75, 101, 114, 110, 101, 108, 32, 115, 101, 101, 115, 32, 112, 111, 105, 110, 116, 101, 114, 32, 118, 97, 108, 117, 101, 58, 32, 37, 112, 10};
.global .align 1 .b8 $str$1[22] = {86, 97, 108, 117, 101, 32, 97, 116, 32, 112, 111, 105, 110, 116, 101, 114, 58, 32, 37, 100, 10};

.visible .entry _Z6kernel12IntPtrStruct(
	.param .align 8 .b8 _Z6kernel12IntPtrStruct_param_0[8]
)
{
	.local .align 8 .b8 	__local_depot0[8];
	.reg .b64 	%SP;
	.reg .b64 	%SPL;
	.reg .b32 	%r<6>;
	.reg .b64 	%rd<9>;

	mov.u64 	%SPL, __local_depot0;
	cvta.local.u64 	%SP, %SPL;
	ld.param.u64 	%rd1, [_Z6kernel12IntPtrStruct_param_0];
	add.u64 	%rd2, %SP, 0;
	add.u64 	%rd3, %SPL, 0;
	cvta.to.global.u64 	%rd4, %rd1;
	st.local.u64 	[%rd3], %rd1;
	mov.u64 	%rd5, $str;
	cvta.global.u64 	%rd6, %rd5;
	{ // callseq 0, 0
	.param .b64 param0;
	st.param.b64 	[param0], %rd6;
	.param .b64 param1;
	st.param.b64 	[param1], %rd2;
	.param .b32 retval0;
	call.uni (retval0), 
	vprintf, 
	(
	param0, 
	param1
	);
	ld.param.b32 	%r1, [retval0];
	} // callseq 0
	ld.global.u32 	%r3, [%rd4];
	st.local.u32 	[%rd3], %r3;
	mov.u64 	%rd7, $str$1;
	cvta.global.u64 	%rd8, %rd7;
	{ // callseq 1, 0
	.param .b64 param0;
	st.param.b64 	[param0], %rd8;
	.param .b64 param1;
	st.param.b64 	[param1], %rd2;
	.param .b32 retval0;
	call.uni (retval0), 
	vprintf, 
	(
	param0, 
	param1
	);
	ld.param.b32 	%r4, [retval0];
	} // callseq 1
	ret;

}


// ===== COMPILED SASS (sm_100) =====

	.target	sm_100

	.elftype	@"ET_EXEC"


//--------------------- .note.nv.tkinfo           --------------------------
	.section	.note.nv.tkinfo,"",@"SHT_NOTE"
	.sectionflags	@"SHF_NOTE_NV_TKINFO"
	.tkinfo
        /*0018*/ 	.word	0x00000002
        /*0030*/ 	.string	""
        /*0030*/ 	.string	"ptxas"
        /*0030*/ 	.string	"Cuda compilation tools, release 13.0, V13.0.88"
        /*0030*/ 	.string	"Build cuda_13.0.r13.0/compiler.36424714_0"
        /*0030*/ 	.string	"-arch sm_100 -m 64 "



//--------------------- .note.nv.cuinfo           --------------------------
	.section	.note.nv.cuinfo,"",@"SHT_NOTE"
	.sectionflags	@"SHF_NOTE_NV_CUINFO"
        /*0018*/ 	.short	0x0002
        /*001a*/ 	.short	0x0064
        /*001c*/ 	.short	0x0082
	.zero		2


//--------------------- .nv.info                  --------------------------
	.section	.nv.info,"",@"SHT_CUDA_INFO"
	.align	4


	//----- nvinfo : EIATTR_REGCOUNT
	.align		4
        /*0000*/ 	.byte	0x04, 0x2f
        /*0002*/ 	.short	(.L_3 - .L_2)
	.align		4
.L_2:
        /*0004*/ 	.word	index@(_Z6kernel12IntPtrStruct)
        /*0008*/ 	.word	0x00000018


	//----- nvinfo : EIATTR_FRAME_SIZE
	.align		4
.L_3:
        /*000c*/ 	.byte	0x04, 0x11
        /*000e*/ 	.short	(.L_5 - .L_4)
	.align		4
.L_4:
        /*0010*/ 	.word	index@(_Z6kernel12IntPtrStruct)
        /*0014*/ 	.word	0x00000008


	//----- nvinfo : EIATTR_MIN_STACK_SIZE
	.align		4
.L_5:
        /*0018*/ 	.byte	0x04, 0x12
        /*001a*/ 	.short	(.L_7 - .L_6)
	.align		4
.L_6:
        /*001c*/ 	.word	index@(_Z6kernel12IntPtrStruct)
        /*0020*/ 	.word	0x00000008
.L_7:


//--------------------- .nv.compat                --------------------------
	.section	.nv.compat,"",@"SHT_CUDA_COMPAT_INFO"
	.align	4
        /*0000*/ 	.byte	0x02, 0x09, 0x00, 0x00, 0x02, 0x02, 0x01, 0x00, 0x02, 0x05, 0x05, 0x00, 0x03, 0x07, 0x01, 0x01
        /*0010*/ 	.byte	0x02, 0x03, 0x00, 0x00, 0x02, 0x06, 0x01, 0x00, 0x04, 0x0b, 0x08, 0x00, 0x09, 0x00, 0x00, 0x00
        /*0020*/ 	.byte	0x00, 0x00, 0x00, 0x00


//--------------------- .nv.info._Z6kernel12IntPtrStruct --------------------------
	.section	.nv.info._Z6kernel12IntPtrStruct,"",@"SHT_CUDA_INFO"
	.sectionflags	@""
	.align	4


	//----- nvinfo : EIATTR_CUDA_API_VERSION
	.align		4
        /*0000*/ 	.byte	0x04, 0x37
        /*0002*/ 	.short	(.L_9 - .L_8)
.L_8:
        /*0004*/ 	.word	0x00000082


	//----- nvinfo : EIATTR_KPARAM_INFO
	.align		4
.L_9:
        /*0008*/ 	.byte	0x04, 0x17
        /*000a*/ 	.short	(.L_11 - .L_10)
.L_10:
        /*000c*/ 	.word	0x00000000
        /*0010*/ 	.short	0x0000
        /*0012*/ 	.short	0x0000
        /*0014*/ 	.byte	0x00, 0xf0, 0x21, 0x00


	//----- nvinfo : EIATTR_SPARSE_MMA_MASK
	.align		4
.L_11:
        /*0018*/ 	.byte	0x03, 0x50
        /*001a*/ 	.short	0x0000


	//----- nvinfo : EIATTR_MAXREG_COUNT
	.align		4
        /*001c*/ 	.byte	0x03, 0x1b
        /*001e*/ 	.short	0x00ff


	//----- nvinfo : EIATTR_EXTERNS
	.align		4
        /*0020*/ 	.byte	0x04, 0x0f
        /*0022*/ 	.short	(.L_13 - .L_12)


	//   ....[0]....
	.align		4
.L_12:
        /*0024*/ 	.word	index@(vprintf)


	//----- nvinfo : EIATTR_MERCURY_ISA_VERSION
	.align		4
.L_13:
        /*0028*/ 	.byte	0x03, 0x5f
        /*002a*/ 	.short	0x0101


	//----- nvinfo : EIATTR_VRC_CTA_INIT_COUNT
	.align		4
        /*002c*/ 	.byte	0x02, 0x4a
	.zero		1
	.zero		1


	//----- nvinfo : EIATTR_SYSCALL_OFFSETS
	.align		4
        /*0030*/ 	.byte	0x04, 0x46
        /*0032*/ 	.short	(.L_15 - .L_14)


	//   ....[0]....
.L_14:
        /*0034*/ 	.word	0x00000110


	//   ....[1]....
        /*0038*/ 	.word	0x000001c0


	//----- nvinfo : EIATTR_EXIT_INSTR_OFFSETS
	.align		4
.L_15:
        /*003c*/ 	.byte	0x04, 0x1c
        /*003e*/ 	.short	(.L_17 - .L_16)


	//   ....[0]....
.L_16:
        /*0040*/ 	.word	0x000001d0


	//----- nvinfo : EIATTR_CBANK_PARAM_SIZE
	.align		4
.L_17:
        /*0044*/ 	.byte	0x03, 0x19
        /*0046*/ 	.short	0x0008


	//----- nvinfo : EIATTR_PARAM_CBANK
	.align		4
        /*0048*/ 	.byte	0x04, 0x0a
        /*004a*/ 	.short	(.L_19 - .L_18)
	.align		4
.L_18:
        /*004c*/ 	.word	index@(.nv.constant0._Z6kernel12IntPtrStruct)
        /*0050*/ 	.short	0x0380
        /*0052*/ 	.short	0x0008


	//----- nvinfo : EIATTR_SW_WAR
	.align		4
.L_19:
        /*0054*/ 	.byte	0x04, 0x36
        /*0056*/ 	.short	(.L_21 - .L_20)
.L_20:
        /*0058*/ 	.word	0x00000008
.L_21:


//--------------------- .nv.callgraph             --------------------------
	.section	.nv.callgraph,"",@"SHT_CUDA_CALLGRAPH"
	.align	4
	.sectionentsize	8
	.align		4
        /*0000*/ 	.word	0x00000000
	.align		4
        /*0004*/ 	.word	0xffffffff
	.align		4
        /*0008*/ 	.word	index@(_Z6kernel12IntPtrStruct)
	.align		4
        /*000c*/ 	.word	index@(vprintf)
	.align		4
        /*0010*/ 	.word	0x00000000
	.align		4
        /*0014*/ 	.word	0xfffffffe
	.align		4
        /*0018*/ 	.word	0x00000000
	.align		4
        /*001c*/ 	.word	0xfffffffd
	.align		4
        /*0020*/ 	.word	0x00000000
	.align		4
        /*0024*/ 	.word	0xfffffffc


//--------------------- .nv.constant4             --------------------------
	.section	.nv.constant4,"a",@progbits
	.align	8
	.align		8
.nv.constant4:
        /*0000*/ 	.dword	vprintf
	.align		8
        /*0008*/ 	.dword	$str
	.align		8
        /*0010*/ 	.dword	$str$1


//--------------------- .text._Z6kernel12IntPtrStruct --------------------------
	.section	.text._Z6kernel12IntPtrStruct,"ax",@progbits
	.align	128
        .global         _Z6kernel12IntPtrStruct
        .type           _Z6kernel12IntPtrStruct,@function
        .size           _Z6kernel12IntPtrStruct,(.L_x_3 - _Z6kernel12IntPtrStruct)
        .other          _Z6kernel12IntPtrStruct,@"STO_CUDA_ENTRY STV_DEFAULT"
_Z6kernel12IntPtrStruct:
.text._Z6kernel12IntPtrStruct:
[----:B------:R-:W0:Y:S08]  /*0000*/  LDC R1, c[0x0][0x37c] ;  /* 0x0000df00ff017b82 */ /* 0x000e300000000800 */
[----:B------:R-:W1:Y:S01]  /*0010*/  LDC.64 R10, c[0x0][0x380] ;  /* 0x0000e000ff0a7b82 */ /* 0x000e620000000a00 */
[----:B------:R-:W2:Y:S01]  /*0020*/  LDCU UR4, c[0x0][0x2f8] ;  /* 0x00005f00ff0477ac */ /* 0x000ea20008000800 */
[----:B0-----:R-:W-:Y:S01]  /*0030*/  VIADD R1, R1, 0xfffffff8 ;  /* 0xfffffff801017836 */ /* 0x001fe20000000000 */
[----:B------:R-:W-:Y:S01]  /*0040*/  MOV R2, 0x0 ;  /* 0x0000000000027802 */ /* 0x000fe20000000f00 */
[----:B------:R-:W0:Y:S04]  /*0050*/  LDCU UR5, c[0x0][0x2fc] ;  /* 0x00005f80ff0577ac */ /* 0x000e280008000800 */
[----:B------:R3:W4:Y:S01]  /*0060*/  LDC.64 R8, c[0x4][R2] ;  /* 0x0100000002087b82 */ /* 0x0007220000000a00 */
[----:B------:R-:W5:Y:S01]  /*0070*/  LDCU.64 UR6, c[0x4][0x8] ;  /* 0x01000100ff0677ac */ /* 0x000f620008000a00 */
[----:B------:R-:W3:Y:S01]  /*0080*/  LDCU.64 UR36, c[0x0][0x358] ;  /* 0x00006b00ff2477ac */ /* 0x000ee20008000a00 */
[----:B--2---:R-:W-:Y:S01]  /*0090*/  IADD3 R16, P0, PT, R1, UR4, RZ ;  /* 0x0000000401107c10 */ /* 0x004fe2000ff1e0ff */
[----:B-1----:R1:W-:Y:S04]  /*00a0*/  STL.64 [R1], R10 ;  /* 0x0000000a01007387 */ /* 0x0023e80000100a00 */
[----:B0-----:R-:W-:Y:S01]  /*00b0*/  IMAD.X R17, RZ, RZ, UR5, P0 ;  /* 0x00000005ff117e24 */ /* 0x001fe200080e06ff */
[----:B-----5:R-:W-:Y:S01]  /*00c0*/  MOV R4, UR6 ;  /* 0x0000000600047c02 */ /* 0x020fe20008000f00 */
[----:B------:R-:W-:-:S02]  /*00d0*/  IMAD.U32 R5, RZ, RZ, UR7 ;  /* 0x00000007ff057e24 */ /* 0x000fc4000f8e00ff */
[----:B------:R-:W-:Y:S01]  /*00e0*/  IMAD.MOV.U32 R6, RZ, RZ, R16 ;  /* 0x000000ffff067224 */ /* 0x000fe200078e0010 */
[----:B-1-3--:R-:W-:-:S07]  /*00f0*/  MOV R7, R17 ;  /* 0x0000001100077202 */ /* 0x00afce0000000f00 */
[----:B------:R-:W-:-:S07]  /*0100*/  LEPC R20, `(.L_x_0) ;  /* 0x000000001014794e */ /* 0x000fce0000000000 */
[----:B----4-:R-:W-:Y:S05]  /*0110*/  CALL.ABS.NOINC R8 ;  /* 0x0000000008007343 */ /* 0x010fea0003c00000 */
.L_x_0:
[----:B------:R-:W0:Y:S01]  /*0120*/  LDC.64 R8, c[0x0][0x380] ;  /* 0x0000e000ff087b82 */ /* 0x000e220000000a00 */
[----:B------:R-:W1:Y:S01]  /*0130*/  LDCU.64 UR4, c[0x4][0x10] ;  /* 0x01000200ff0477ac */ /* 0x000e620008000a00 */
[----:B0-----:R-:W2:Y:S06]  /*0140*/  LDG.E R8, desc[UR36][R8.64] ;  /* 0x0000002408087981 */ /* 0x001eac000c1e1900 */
[----:B------:R-:W0:Y:S01]  /*0150*/  LDC.64 R2, c[0x4][R2] ;  /* 0x0100000002027b82 */ /* 0x000e220000000a00 */
[----:B-1----:R-:W-:Y:S01]  /*0160*/  IMAD.U32 R4, RZ, RZ, UR4 ;  /* 0x00000004ff047e24 */ /* 0x002fe2000f8e00ff */
[----:B------:R-:W-:Y:S01]  /*0170*/  MOV R5, UR5 ;  /* 0x0000000500057c02 */ /* 0x000fe20008000f00 */
[----:B------:R-:W-:Y:S01]  /*0180*/  IMAD.MOV.U32 R6, RZ, RZ, R16 ;  /* 0x000000ffff067224 */ /* 0x000fe200078e0010 */
[----:B------:R-:W-:Y:S01]  /*0190*/  MOV R7, R17 ;  /* 0x0000001100077202 */ /* 0x000fe20000000f00 */
[----:B0-2---:R1:W-:Y:S06]  /*01a0*/  STL [R1], R8 ;  /* 0x0000000801007387 */ /* 0x0053ec0000100800 */
[----:B------:R-:W-:-:S07]  /*01b0*/  LEPC R20, `(.L_x_1) ;  /* 0x000000001014794e */ /* 0x000fce0000000000 */
[----:B-1----:R-:W-:Y:S05]  /*01c0*/  CALL.ABS.NOINC R2 ;  /* 0x0000000002007343 */ /* 0x002fea0003c00000 */
.L_x_1:
[----:B------:R-:W-:Y:S05]  /*01d0*/  EXIT ;  /* 0x000000000000794d */ /* 0x000fea0003800000 */
.L_x_2:
[----:B------:R-:W-:-:S00]  /*01e0*/  BRA `(.L_x_2) ;  /* 0xfffffffc00fc7947 */ /* 0x000fc0000383ffff */
[----:B------:R-:W-:-:S00]  /*01f0*/  NOP ;  /* 0x0000000000007918 */ /* 0x000fc00000000000 */
        /* <DEDUP_REMOVED lines=8> */
.L_x_3:


//--------------------- .nv.global.init           --------------------------
	.section	.nv.global.init,"aw",@progbits
.nv.global.init:
	.type		$str$1,@object
	.size		$str$1,($str - $str$1)
$str$1:
        /*0000*/ 	.byte	0x56, 0x61, 0x6c, 0x75, 0x65, 0x20, 0x61, 0x74, 0x20, 0x70, 0x6f, 0x69, 0x6e, 0x74, 0x65, 0x72
        /*0010*/ 	.byte	0x3a, 0x20, 0x25, 0x64, 0x0a, 0x00
	.type		$str,@object
	.size		$str,(.L_0 - $str)
$str:
        /*0016*/ 	.byte	0x4b, 0x65, 0x72, 0x6e, 0x65, 0x6c, 0x20, 0x73, 0x65, 0x65, 0x73, 0x20, 0x70, 0x6f, 0x69, 0x6e
        /*0026*/ 	.byte	0x74, 0x65, 0x72, 0x20, 0x76, 0x61, 0x6c, 0x75, 0x65, 0x3a, 0x20, 0x25, 0x70, 0x0a, 0x00
.L_0:


//--------------------- .nv.shared.reserved.0     --------------------------
	.section	.nv.shared.reserved.0,"aw",@nobits
	.weak		__nv_reservedSMEM_offset_0_alias
	.size		__nv_reservedSMEM_offset_0_alias, 0, 64
	.other		__nv_reservedSMEM_offset_0_alias,@"STO_CUDA_RESERVED_SHARED STV_DEFAULT"
__nv_reservedSMEM_offset_0_alias:
	.zero		0
	.zero		64


//--------------------- .nv.constant0._Z6kernel12IntPtrStruct --------------------------
	.section	.nv.constant0._Z6kernel12IntPtrStruct,"a",@progbits
	.sectionflags	@""
	.align	4
.nv.constant0._Z6kernel12IntPtrStruct:
	.zero		904


//--------------------- SYMBOLS --------------------------

	.type		.nv.reservedSmem.offset0,@object
	.size		.nv.reservedSmem.offset0,0x4
	.type		vprintf,@function
